	.headerflags	@"EF_CUDA_TEXMODE_UNIFIED EF_CUDA_64BIT_ADDRESS EF_CUDA_ACCELERATORS EF_CUDA_SM90 EF_CUDA_VIRTUAL_SM(EF_CUDA_SM90)"
	.elftype	@"ET_EXEC"


//--------------------- .nv.info                  --------------------------
	.section	.nv.info,"",@"SHT_CUDA_INFO"
	.align	4


	//----- nvinfo : EIATTR_REGCOUNT
	.align		4
        /*0000*/ 	.byte	0x04, 0x2f
        /*0002*/ 	.short	(.L_1 - .L_0)
	.align		4
.L_0:
        /*0004*/ 	.word	index@(triton_poi_fused__unsafe_index_add_4)
        /*0008*/ 	.word	0x00000030


	//----- nvinfo : EIATTR_MIN_STACK_SIZE
	.align		4
.L_1:
        /*000c*/ 	.byte	0x04, 0x12
        /*000e*/ 	.short	(.L_3 - .L_2)
	.align		4
.L_2:
        /*0010*/ 	.word	index@(triton_poi_fused__unsafe_index_add_4)
        /*0014*/ 	.word	0x00000000


	//----- nvinfo : EIATTR_FRAME_SIZE
	.align		4
.L_3:
        /*0018*/ 	.byte	0x04, 0x11
        /*001a*/ 	.short	(.L_5 - .L_4)
	.align		4
.L_4:
        /*001c*/ 	.word	index@(triton_poi_fused__unsafe_index_add_4)
        /*0020*/ 	.word	0x00000000


	//----- nvinfo : EIATTR_MIN_STACK_SIZE
	.align		4
.L_5:
        /*0024*/ 	.byte	0x04, 0x12
        /*0026*/ 	.short	(.L_7 - .L_6)
	.align		4
.L_6:
        /*0028*/ 	.word	index@(triton_poi_fused__unsafe_index_add_4)
        /*002c*/ 	.word	0x00000000
.L_7:


//--------------------- .nv.info.triton_poi_fused__unsafe_index_add_4 --------------------------
	.section	.nv.info.triton_poi_fused__unsafe_index_add_4,"",@"SHT_CUDA_INFO"
	.sectionflags	@""
	.align	4


	//----- nvinfo : EIATTR_CUDA_API_VERSION
	.align		4
        /*0000*/ 	.byte	0x04, 0x37
        /*0002*/ 	.short	(.L_9 - .L_8)
.L_8:
        /*0004*/ 	.word	0x0000007c


	//----- nvinfo : EIATTR_KPARAM_INFO
	.align		4
.L_9:
        /*0008*/ 	.byte	0x04, 0x17
        /*000a*/ 	.short	(.L_11 - .L_10)
.L_10:
        /*000c*/ 	.word	0x00000000
        /*0010*/ 	.short	0x0005
        /*0012*/ 	.short	0x0024
        /*0014*/ 	.byte	0x00, 0xf0, 0x11, 0x00


	//----- nvinfo : EIATTR_KPARAM_INFO
	.align		4
.L_11:
        /*0018*/ 	.byte	0x04, 0x17
        /*001a*/ 	.short	(.L_13 - .L_12)
.L_12:
        /*001c*/ 	.word	0x00000000
        /*0020*/ 	.short	0x0004
        /*0022*/ 	.short	0x0020
        /*0024*/ 	.byte	0x00, 0xf0, 0x11, 0x00


	//----- nvinfo : EIATTR_KPARAM_INFO
	.align		4
.L_13:
        /*0028*/ 	.byte	0x04, 0x17
        /*002a*/ 	.short	(.L_15 - .L_14)
.L_14:
        /*002c*/ 	.word	0x00000000
        /*0030*/ 	.short	0x0003
        /*0032*/ 	.short	0x0018
        /*0034*/ 	.byte	0x00, 0xf4, 0x21, 0x00


	//----- nvinfo : EIATTR_KPARAM_INFO
	.align		4
.L_15:
        /*0038*/ 	.byte	0x04, 0x17
        /*003a*/ 	.short	(.L_17 - .L_16)
.L_16:
        /*003c*/ 	.word	0x00000000
        /*0040*/ 	.short	0x0002
        /*0042*/ 	.short	0x0010
        /*0044*/ 	.byte	0x00, 0xf4, 0x21, 0x00


	//----- nvinfo : EIATTR_KPARAM_INFO
	.align		4
.L_17:
        /*0048*/ 	.byte	0x04, 0x17
        /*004a*/ 	.short	(.L_19 - .L_18)
.L_18:
        /*004c*/ 	.word	0x00000000
        /*0050*/ 	.short	0x0001
        /*0052*/ 	.short	0x0008
        /*0054*/ 	.byte	0x00, 0xf4, 0x21, 0x00


	//----- nvinfo : EIATTR_KPARAM_INFO
	.align		4
.L_19:
        /*0058*/ 	.byte	0x04, 0x17
        /*005a*/ 	.short	(.L_21 - .L_20)
.L_20:
        /*005c*/ 	.word	0x00000000
        /*0060*/ 	.short	0x0000
        /*0062*/ 	.short	0x0000
        /*0064*/ 	.byte	0x00, 0xf4, 0x21, 0x00


	//----- nvinfo : EIATTR_SPARSE_MMA_MASK
	.align		4
.L_21:
        /*0068*/ 	.byte	0x03, 0x50
        /*006a*/ 	.short	0x0000


	//----- nvinfo : EIATTR_MAXREG_COUNT
	.align		4
        /*006c*/ 	.byte	0x03, 0x1b
        /*006e*/ 	.short	0x00ff


	//----- nvinfo : EIATTR_EXIT_INSTR_OFFSETS
	.align		4
        /*0070*/ 	.byte	0x04, 0x1c
        /*0072*/ 	.short	(.L_23 - .L_22)


	//   ....[0]....
.L_22:
        /*0074*/ 	.word	0x00000ff0


	//   ....[1]....
        /*0078*/ 	.word	0x00001010


	//----- nvinfo : EIATTR_REQNTID
	.align		4
.L_23:
        /*007c*/ 	.byte	0x04, 0x10
        /*007e*/ 	.short	(.L_25 - .L_24)
.L_24:
        /*0080*/ 	.word	0x00000100
        /*0084*/ 	.word	0x00000001
        /*0088*/ 	.word	0x00000001


	//----- nvinfo : EIATTR_CBANK_PARAM_SIZE
	.align		4
.L_25:
        /*008c*/ 	.byte	0x03, 0x19
        /*008e*/ 	.short	0x0028


	//----- nvinfo : EIATTR_PARAM_CBANK
	.align		4
        /*0090*/ 	.byte	0x04, 0x0a
        /*0092*/ 	.short	(.L_27 - .L_26)
	.align		4
.L_26:
        /*0094*/ 	.word	index@(.nv.constant0.triton_poi_fused__unsafe_index_add_4)
        /*0098*/ 	.short	0x0210
        /*009a*/ 	.short	0x0028


	//----- nvinfo : EIATTR_SW_WAR
	.align		4
.L_27:
        /*009c*/ 	.byte	0x04, 0x36
        /*009e*/ 	.short	(.L_29 - .L_28)
.L_28:
        /*00a0*/ 	.word	0x00000008
.L_29:


//--------------------- .nv.callgraph             --------------------------
	.section	.nv.callgraph,"",@"SHT_CUDA_CALLGRAPH"
	.align	4
	.sectionentsize	8
	.align		4
        /*0000*/ 	.word	0x00000000
	.align		4
        /*0004*/ 	.word	0xffffffff
	.align		4
        /*0008*/ 	.word	0x00000000
	.align		4
        /*000c*/ 	.word	0xfffffffe
	.align		4
        /*0010*/ 	.word	0x00000000
	.align		4
        /*0014*/ 	.word	0xfffffffd
	.align		4
        /*0018*/ 	.word	0x00000000
	.align		4
        /*001c*/ 	.word	0xfffffffc


//--------------------- .text.triton_poi_fused__unsafe_index_add_4 --------------------------
	.section	.text.triton_poi_fused__unsafe_index_add_4,"ax",@progbits
	.sectionflags	@"SHF_BARRIERS=1"
	.align	128
        .global         triton_poi_fused__unsafe_index_add_4
        .type           triton_poi_fused__unsafe_index_add_4,@function
        .size           triton_poi_fused__unsafe_index_add_4,(.L_x_1 - triton_poi_fused__unsafe_index_add_4)
        .other          triton_poi_fused__unsafe_index_add_4,@"STO_CUDA_ENTRY STV_DEFAULT"
triton_poi_fused__unsafe_index_add_4:
.text.triton_poi_fused__unsafe_index_add_4:
[----:B------:R-:W0:Y:S01]  /*0000*/  LDC R1, c[0x0][0x28] ;  /* 0x00000a00ff017b82 */ /* 0x000e220000000800 */
[----:B------:R-:W1:Y:S07]  /*0010*/  S2R R12, SR_CTAID.X ;  /* 0x00000000000c7919 */ /* 0x000e6e0000002500 */
[----:B------:R-:W2:Y:S01]  /*0020*/  LDC.64 R44, c[0x0][0x220] ;  /* 0x00008800ff2c7b82 */ /* 0x000ea20000000a00 */
[----:B------:R-:W-:Y:S02]  /*0030*/  CS2R R16, SRZ ;  /* 0x0000000000107805 */ /* 0x000fe4000001ff00 */
[----:B------:R-:W-:Y:S01]  /*0040*/  CS2R R18, SRZ ;  /* 0x0000000000127805 */ /* 0x000fe2000001ff00 */
[----:B------:R-:W3:Y:S01]  /*0050*/  S2R R15, SR_TID.X ;  /* 0x00000000000f7919 */ /* 0x000ee20000002100 */
[----:B------:R-:W-:Y:S01]  /*0060*/  ULDC.64 UR6, c[0x0][0x208] ;  /* 0x0000820000067ab9 */ /* 0x000fe20000000a00 */
[----:B------:R-:W4:Y:S02]  /*0070*/  S2R R37, SR_CTAID.Y ;  /* 0x0000000000257919 */ /* 0x000f240000002600 */
[----:B------:R-:W5:Y:S01]  /*0080*/  LDC.64 R4, c[0x0][0x210] ;  /* 0x00008400ff047b82 */ /* 0x000f620000000a00 */
[----:B------:R-:W-:-:S02]  /*0090*/  CS2R R26, SRZ ;  /* 0x00000000001a7805 */ /* 0x000fc4000001ff00 */
[----:B------:R-:W-:Y:S02]  /*00a0*/  CS2R R38, SRZ ;  /* 0x0000000000267805 */ /* 0x000fe4000001ff00 */
[----:B------:R-:W-:Y:S02]  /*00b0*/  CS2R R28, SRZ ;  /* 0x00000000001c7805 */ /* 0x000fe4000001ff00 */
[----:B------:R-:W-:Y:S01]  /*00c0*/  CS2R R42, SRZ ;  /* 0x00000000002a7805 */ /* 0x000fe2000001ff00 */
[----:B------:R-:W2:Y:S01]  /*00d0*/  S2UR UR5, SR_CgaCtaId ;  /* 0x00000000000579c3 */ /* 0x000ea20000008800 */
[----:B------:R-:W-:Y:S02]  /*00e0*/  CS2R R20, SRZ ;  /* 0x0000000000147805 */ /* 0x000fe4000001ff00 */
[----:B------:R-:W-:Y:S01]  /*00f0*/  CS2R R34, SRZ ;  /* 0x0000000000227805 */ /* 0x000fe2000001ff00 */
[----:B------:R-:W-:Y:S01]  /*0100*/  UMOV UR4, 0x400 ;  /* 0x0000040000047882 */ /* 0x000fe20000000000 */
[----:B------:R-:W-:Y:S01]  /*0110*/  CS2R R40, SRZ ;  /* 0x0000000000287805 */ /* 0x000fe2000001ff00 */
[----:B------:R-:W-:Y:S01]  /*0120*/  ULDC.64 UR8, c[0x0][0x218] ;  /* 0x0000860000087ab9 */ /* 0x000fe20000000a00 */
[----:B-1----:R-:W-:-:S02]  /*0130*/  IMAD.SHL.U32 R7, R12, 0x10, RZ ;  /* 0x000000100c077824 */ /* 0x002fc400078e00ff */
[----:B---3--:R-:W-:Y:S01]  /*0140*/  IMAD.SHL.U32 R24, R15, 0x4, RZ ;  /* 0x000000040f187824 */ /* 0x008fe200078e00ff */
[----:B------:R-:W-:-:S04]  /*0150*/  SHF.R.U32.HI R30, RZ, 0x2, R15 ;  /* 0x00000002ff1e7819 */ /* 0x000fc8000001160f */
[----:B------:R-:W-:Y:S02]  /*0160*/  LOP3.LUT R8, R7, 0xc, R24, 0xf8, !PT ;  /* 0x0000000c07087812 */ /* 0x000fe400078ef818 */
[----:B------:R-:W-:Y:S02]  /*0170*/  SGXT.U32 R30, R30, 0x6 ;  /* 0x000000061e1e781a */ /* 0x000fe40000000000 */
[----:B------:R-:W-:Y:S02]  /*0180*/  ISETP.GE.AND P0, PT, R8, 0x10, PT ;  /* 0x000000100800780c */ /* 0x000fe40003f06270 */
[----:B----4-:R-:W-:Y:S02]  /*0190*/  PRMT R9, R30, 0x6540, R37 ;  /* 0x000065401e097816 */ /* 0x010fe40000000025 */
[----:B------:R-:W-:Y:S02]  /*01a0*/  SHF.R.U32.HI R0, RZ, 0x6, R15 ;  /* 0x00000006ff007819 */ /* 0x000fe4000001160f */
[C---:B------:R-:W-:Y:S01]  /*01b0*/  ISETP.LT.AND P1, PT, R9.reuse, 0x200, !P0 ;  /* 0x000002000900780c */ /* 0x040fe20004721270 */
[----:B------:R-:W-:Y:S01]  /*01c0*/  IMAD R3, R9, 0x10, R8 ;  /* 0x0000001009037824 */ /* 0x000fe200078e0208 */
[----:B------:R-:W-:-:S03]  /*01d0*/  SGXT.U32 R0, R0, 0x2 ;  /* 0x000000020000781a */ /* 0x000fc60000000000 */
[----:B--2---:R-:W-:Y:S01]  /*01e0*/  IMAD.WIDE R2, R3, 0x4, R44 ;  /* 0x0000000403027825 */ /* 0x004fe200078e022c */
[----:B------:R-:W-:-:S04]  /*01f0*/  LOP3.LUT R0, R7, R0, RZ, 0xfc, !PT ;  /* 0x0000000007007212 */ /* 0x000fc800078efcff */
[----:B------:R-:W-:-:S03]  /*0200*/  SHF.R.S32.HI R7, RZ, 0x1f, R0 ;  /* 0x0000001fff077819 */ /* 0x000fc60000011400 */
[----:B------:R1:W2:Y:S01]  /*0210*/  @P1 LDG.E.EL.128 R16, desc[UR6][R2.64] ;  /* 0x0000000602101981 */ /* 0x0002a2000c2e1d00 */
[----:B------:R-:W-:Y:S02]  /*0220*/  LEA.HI R10, R7, R0, RZ, 0x2 ;  /* 0x00000000070a7211 */ /* 0x000fe400078f10ff */
[----:B------:R-:W-:Y:S02]  /*0230*/  ISETP.GE.AND P1, PT, R0, 0x10, PT ;  /* 0x000000100000780c */ /* 0x000fe40003f26270 */
[----:B------:R-:W-:-:S05]  /*0240*/  SHF.R.S32.HI R7, RZ, 0x2, R10 ;  /* 0x00000002ff077819 */ /* 0x000fca000001140a */
[----:B-----5:R-:W-:Y:S01]  /*0250*/  IMAD.WIDE R6, R7, 0x8, R4 ;  /* 0x0000000807067825 */ /* 0x020fe200078e0204 */
[----:B-1----:R-:W-:-:S05]  /*0260*/  LOP3.LUT R3, R10, 0xfffffffc, RZ, 0xc0, !PT ;  /* 0xfffffffc0a037812 */ /* 0x002fca00078ec0ff */
[----:B------:R1:W3:Y:S01]  /*0270*/  @!P1 LDG.E.EL.64 R26, desc[UR6][R6.64] ;  /* 0x00000006061a9981 */ /* 0x0002e2000c2e1b00 */
[----:B------:R-:W-:-:S04]  /*0280*/  IMAD.IADD R3, R0, 0x1, -R3 ;  /* 0x0000000100037824 */ /* 0x000fc800078e0a03 */
[----:B------:R-:W-:-:S05]  /*0290*/  IMAD.WIDE R10, R3, 0x8, R4 ;  /* 0x00000008030a7825 */ /* 0x000fca00078e0204 */
[----:B------:R-:W4:Y:S01]  /*02a0*/  @!P1 LDG.E.EL.64 R38, desc[UR6][R10.64] ;  /* 0x000000060a269981 */ /* 0x000f22000c2e1b00 */
[----:B------:R-:W-:Y:S02]  /*02b0*/  SHF.R.S32.HI R13, RZ, 0x1b, R12 ;  /* 0x0000001bff0d7819 */ /* 0x000fe4000001140c */
[----:B------:R-:W-:Y:S02]  /*02c0*/  LOP3.LUT R2, R0, 0x4, RZ, 0xfc, !PT ;  /* 0x0000000400027812 */ /* 0x000fe400078efcff */
[----:B------:R-:W-:Y:S02]  /*02d0*/  SGXT R13, R13, 0x1 ;  /* 0x000000010d0d781a */ /* 0x000fe40000000200 */
[----:B------:R-:W-:Y:S02]  /*02e0*/  ISETP.GE.AND P1, PT, R2, 0x10, PT ;  /* 0x000000100200780c */ /* 0x000fe40003f26270 */
[----:B------:R-:W-:-:S04]  /*02f0*/  LEA.HI R3, R13, R2, RZ, 0x2 ;  /* 0x000000020d037211 */ /* 0x000fc800078f10ff */
[----:B------:R-:W-:-:S05]  /*0300*/  SHF.R.S32.HI R3, RZ, 0x2, R3 ;  /* 0x00000002ff037819 */ /* 0x000fca0000011403 */
[----:B-1----:R-:W-:Y:S01]  /*0310*/  IMAD.WIDE R6, R3, 0x8, R4 ;  /* 0x0000000803067825 */ /* 0x002fe200078e0204 */
[C---:B------:R-:W-:Y:S01]  /*0320*/  LOP3.LUT R3, R0.reuse, 0x8, RZ, 0xfc, !PT ;  /* 0x0000000800037812 */ /* 0x040fe200078efcff */
[----:B------:R-:W5:Y:S01]  /*0330*/  @!P1 LDG.E.EL.64 R28, desc[UR6][R10.64] ;  /* 0x000000060a1c9981 */ /* 0x000f62000c2e1b00 */
[----:B------:R-:W-:Y:S02]  /*0340*/  LOP3.LUT R36, R0, 0xc, RZ, 0xfc, !PT ;  /* 0x0000000c00247812 */ /* 0x000fe400078efcff */
[----:B------:R-:W-:Y:S01]  /*0350*/  LEA.HI R12, R13, R3, RZ, 0x2 ;  /* 0x000000030d0c7211 */ /* 0x000fe200078f10ff */
[----:B------:R1:W5:Y:S01]  /*0360*/  @!P1 LDG.E.EL.64 R42, desc[UR6][R6.64] ;  /* 0x00000006062a9981 */ /* 0x000362000c2e1b00 */
[----:B------:R-:W-:Y:S02]  /*0370*/  ISETP.GE.AND P1, PT, R3, 0x10, PT ;  /* 0x000000100300780c */ /* 0x000fe40003f26270 */
[----:B------:R-:W-:Y:S02]  /*0380*/  LEA.HI R14, R13, R36, RZ, 0x2 ;  /* 0x000000240d0e7211 */ /* 0x000fe400078f10ff */
[----:B------:R-:W-:-:S02]  /*0390*/  SHF.R.S32.HI R13, RZ, 0x2, R12 ;  /* 0x00000002ff0d7819 */ /* 0x000fc4000001140c */
[----:B------:R-:W-:Y:S01]  /*03a0*/  ISETP.GE.AND P2, PT, R36, 0x10, PT ;  /* 0x000000102400780c */ /* 0x000fe20003f46270 */
[----:B------:R-:W-:Y:S01]  /*03b0*/  IMAD.SHL.U32 R31, R15, 0x400, RZ ;  /* 0x000004000f1f7824 */ /* 0x000fe200078e00ff */
[----:B------:R-:W-:Y:S01]  /*03c0*/  SHF.R.S32.HI R23, RZ, 0x2, R14 ;  /* 0x00000002ff177819 */ /* 0x000fe2000001140e */
[----:B-1----:R-:W-:Y:S01]  /*03d0*/  IMAD.WIDE R6, R13, 0x8, R4 ;  /* 0x000000080d067825 */ /* 0x002fe200078e0204 */
[----:B------:R-:W-:-:S03]  /*03e0*/  LOP3.LUT R13, R9, 0x40, RZ, 0xfc, !PT ;  /* 0x00000040090d7812 */ /* 0x000fc600078efcff */
[----:B------:R-:W5:Y:S01]  /*03f0*/  @!P1 LDG.E.EL.64 R20, desc[UR6][R10.64] ;  /* 0x000000060a149981 */ /* 0x000f62000c2e1b00 */
[----:B0-----:R-:W-:Y:S01]  /*0400*/  UPRMT UR4, UR5, 0x654, UR4 ;  /* 0x0000065405047896 */ /* 0x001fe20008000004 */
[----:B------:R-:W-:Y:S02]  /*0410*/  IMAD.WIDE R4, R23, 0x8, R4 ;  /* 0x0000000817047825 */ /* 0x000fe400078e0204 */
[----:B------:R0:W5:Y:S01]  /*0420*/  @!P1 LDG.E.EL.64 R34, desc[UR6][R6.64] ;  /* 0x0000000606229981 */ /* 0x000162000c2e1b00 */
[C---:B------:R-:W-:Y:S01]  /*0430*/  ISETP.LT.AND P1, PT, R13.reuse, 0x200, !P0 ;  /* 0x000002000d00780c */ /* 0x040fe20004721270 */
[----:B------:R-:W-:Y:S01]  /*0440*/  IMAD R25, R13, 0x10, R8 ;  /* 0x000000100d197824 */ /* 0x000fe200078e0208 */
[----:B------:R-:W-:Y:S02]  /*0450*/  CS2R R22, SRZ ;  /* 0x0000000000167805 */ /* 0x000fe4000001ff00 */
[----:B------:R-:W-:Y:S02]  /*0460*/  LOP3.LUT R31, R31, 0xc00, RZ, 0xc0, !PT ;  /* 0x00000c001f1f7812 */ /* 0x000fe400078ec0ff */
[----:B------:R-:W-:-:S02]  /*0470*/  CS2R R12, SRZ ;  /* 0x00000000000c7805 */ /* 0x000fc4000001ff00 */
[----:B------:R-:W-:Y:S01]  /*0480*/  CS2R R14, SRZ ;  /* 0x00000000000e7805 */ /* 0x000fe2000001ff00 */
[----:B------:R1:W5:Y:S01]  /*0490*/  @!P2 LDG.E.EL.64 R40, desc[UR6][R10.64] ;  /* 0x000000060a28a981 */ /* 0x000362000c2e1b00 */
[----:B------:R-:W-:Y:S01]  /*04a0*/  LOP3.LUT R30, R31, R30, RZ, 0xfc, !PT ;  /* 0x0000001e1f1e7212 */ /* 0x000fe200078efcff */
[----:B0-----:R-:W-:Y:S01]  /*04b0*/  IMAD.WIDE R6, R25, 0x4, R44 ;  /* 0x0000000419067825 */ /* 0x001fe200078e022c */
[C---:B------:R-:W-:Y:S01]  /*04c0*/  LEA.HI R25, R31.reuse, UR4, RZ, 0x1c ;  /* 0x000000041f197c11 */ /* 0x040fe2000f8fe0ff */
[----:B------:R0:W5:Y:S01]  /*04d0*/  @!P2 LDG.E.EL.64 R22, desc[UR6][R4.64] ;  /* 0x000000060416a981 */ /* 0x000162000c2e1b00 */
[----:B------:R-:W-:-:S03]  /*04e0*/  LOP3.LUT R32, R31, 0x200, RZ, 0xfc, !PT ;  /* 0x000002001f207812 */ /* 0x000fc600078efcff */
[----:B------:R0:W5:Y:S01]  /*04f0*/  @P1 LDG.E.EL.128 R12, desc[UR6][R6.64] ;  /* 0x00000006060c1981 */ /* 0x000162000c2e1d00 */
[----:B-1----:R-:W-:Y:S02]  /*0500*/  LOP3.LUT R11, R9, 0x80, RZ, 0xfc, !PT ;  /* 0x00000080090b7812 */ /* 0x002fe400078efcff */
[----:B------:R-:W-:Y:S02]  /*0510*/  LOP3.LUT R10, R31, 0x100, RZ, 0xfc, !PT ;  /* 0x000001001f0a7812 */ /* 0x000fe400078efcff */
[C---:B------:R-:W-:Y:S01]  /*0520*/  ISETP.LT.AND P1, PT, R11.reuse, 0x200, !P0 ;  /* 0x000002000b00780c */ /* 0x040fe20004721270 */
[----:B0-----:R-:W-:Y:S01]  /*0530*/  IMAD R5, R11, 0x10, R8 ;  /* 0x000000100b057824 */ /* 0x001fe200078e0208 */
[----:B------:R-:W-:Y:S01]  /*0540*/  LOP3.LUT R4, R31, 0x300, RZ, 0xfc, !PT ;  /* 0x000003001f047812 */ /* 0x000fe200078efcff */
[----:B------:R-:W-:Y:S01]  /*0550*/  IMAD R31, R30, 0x4, R25 ;  /* 0x000000041e1f7824 */ /* 0x000fe200078e0219 */
[----:B------:R-:W-:Y:S02]  /*0560*/  LOP3.LUT R9, R9, 0xc0, RZ, 0xfc, !PT ;  /* 0x000000c009097812 */ /* 0x000fe400078efcff */
[----:B------:R-:W-:-:S02]  /*0570*/  LEA.HI R33, R10, UR4, RZ, 0x1c ;  /* 0x000000040a217c11 */ /* 0x000fc4000f8fe0ff */
[----:B------:R-:W-:Y:S02]  /*0580*/  CS2R R10, SRZ ;  /* 0x00000000000a7805 */ /* 0x000fe4000001ff00 */
[----:B------:R-:W-:Y:S01]  /*0590*/  LEA.HI R25, R32, UR4, RZ, 0x1c ;  /* 0x0000000420197c11 */ /* 0x000fe2000f8fe0ff */
[C---:B------:R-:W-:Y:S01]  /*05a0*/  IMAD R7, R9.reuse, 0x10, R8 ;  /* 0x0000001009077824 */ /* 0x040fe200078e0208 */
[----:B------:R-:W-:Y:S01]  /*05b0*/  LEA.HI R4, R4, UR4, RZ, 0x1c ;  /* 0x0000000404047c11 */ /* 0x000fe2000f8fe0ff */
[C---:B------:R-:W-:Y:S01]  /*05c0*/  IMAD R32, R30.reuse, 0x4, R33 ;  /* 0x000000041e207824 */ /* 0x040fe200078e0221 */
[----:B------:R-:W-:Y:S01]  /*05d0*/  ISETP.LT.AND P0, PT, R9, 0x200, !P0 ;  /* 0x000002000900780c */ /* 0x000fe20004701270 */
[C---:B------:R-:W-:Y:S01]  /*05e0*/  IMAD R25, R30.reuse, 0x4, R25 ;  /* 0x000000041e197824 */ /* 0x040fe200078e0219 */
[----:B------:R-:W-:Y:S01]  /*05f0*/  CS2R R8, SRZ ;  /* 0x0000000000087805 */ /* 0x000fe2000001ff00 */
[----:B------:R-:W-:Y:S02]  /*0600*/  IMAD R30, R30, 0x4, R4 ;  /* 0x000000041e1e7824 */ /* 0x000fe400078e0204 */
[----:B------:R-:W-:-:S04]  /*0610*/  IMAD.WIDE R4, R5, 0x4, R44 ;  /* 0x0000000405047825 */ /* 0x000fc800078e022c */
[----:B------:R-:W-:Y:S01]  /*0620*/  IMAD.WIDE R44, R7, 0x4, R44 ;  /* 0x00000004072c7825 */ /* 0x000fe200078e022c */
[----:B------:R0:W5:Y:S01]  /*0630*/  @P1 LDG.E.EL.128 R8, desc[UR6][R4.64] ;  /* 0x0000000604081981 */ /* 0x000162000c2e1d00 */
[----:B------:R-:W-:Y:S02]  /*0640*/  CS2R R6, SRZ ;  /* 0x0000000000067805 */ /* 0x000fe4000001ff00 */
[----:B0-----:R-:W-:-:S06]  /*0650*/  CS2R R4, SRZ ;  /* 0x0000000000047805 */ /* 0x001fcc000001ff00 */
[----:B------:R-:W5:Y:S04]  /*0660*/  @P0 LDG.E.EL.128 R4, desc[UR6][R44.64] ;  /* 0x000000062c040981 */ /* 0x000f68000c2e1d00 */
[----:B--2---:R4:W-:Y:S04]  /*0670*/  STS [R31], R16 ;  /* 0x000000101f007388 */ /* 0x0049e80000000800 */
[----:B------:R0:W-:Y:S01]  /*0680*/  STS [R32+0x400], R17 ;  /* 0x0004001120007388 */ /* 0x0001e20000000800 */
[----:B---3--:R-:W-:-:S04]  /*0690*/  SHF.R.U32.HI R33, RZ, 0x19, R27 ;  /* 0x00000019ff217819 */ /* 0x008fc8000001161b */
[----:B------:R-:W-:-:S04]  /*06a0*/  LOP3.LUT R33, R33, 0x40, RZ, 0xc0, !PT ;  /* 0x0000004021217812 */ /* 0x000fc800078ec0ff */
[----:B------:R-:W-:Y:S02]  /*06b0*/  IADD3 R33, P0, R26, R33, RZ ;  /* 0x000000211a217210 */ /* 0x000fe40007f1e0ff */
[----:B------:R-:W-:Y:S02]  /*06c0*/  LOP3.LUT R26, R24, 0xfc, RZ, 0xc0, !PT ;  /* 0x000000fc181a7812 */ /* 0x000fe400078ec0ff */
[----:B----4-:R-:W-:Y:S02]  /*06d0*/  SHF.R.U32.HI R16, RZ, 0x19, R39 ;  /* 0x00000019ff107819 */ /* 0x010fe40000011627 */
[----:B------:R-:W-:Y:S02]  /*06e0*/  PRMT R26, R26, 0x6540, R37 ;  /* 0x000065401a1a7816 */ /* 0x000fe40000000025 */
[----:B0-----:R-:W-:Y:S01]  /*06f0*/  LOP3.LUT R17, R16, 0x40, RZ, 0xc0, !PT ;  /* 0x0000004010117812 */ /* 0x001fe200078ec0ff */
[----:B------:R-:W-:Y:S01]  /*0700*/  IMAD.X R27, RZ, RZ, R27, P0 ;  /* 0x000000ffff1b7224 */ /* 0x000fe200000e061b */
[----:B------:R-:W-:-:S02]  /*0710*/  SHF.R.S32.HI R37, RZ, 0x1f, R26 ;  /* 0x0000001fff257819 */ /* 0x000fc4000001141a */
[----:B------:R-:W-:Y:S02]  /*0720*/  IADD3 R17, P0, R38, R17, RZ ;  /* 0x0000001126117210 */ /* 0x000fe40007f1e0ff */
[----:B------:R-:W-:-:S03]  /*0730*/  LEA.HI R38, R37, R26, RZ, 0x7 ;  /* 0x0000001a25267211 */ /* 0x000fc600078f38ff */
[----:B------:R-:W-:Y:S01]  /*0740*/  IMAD.X R39, RZ, RZ, R39, P0 ;  /* 0x000000ffff277224 */ /* 0x000fe200000e0627 */
[C---:B------:R-:W-:Y:S02]  /*0750*/  LEA R16, P0, R17.reuse, UR8, 0x9 ;  /* 0x0000000811107c11 */ /* 0x040fe4000f8048ff */
[----:B------:R-:W-:Y:S02]  /*0760*/  LOP3.LUT R37, R38, 0xffffff80, RZ, 0xc0, !PT ;  /* 0xffffff8026257812 */ /* 0x000fe400078ec0ff */
[----:B------:R-:W-:-:S03]  /*0770*/  LEA.HI.X R17, R17, UR9, R39, 0x9, P0 ;  /* 0x0000000911117c11 */ /* 0x000fc600080f4c27 */
[----:B------:R-:W-:-:S04]  /*0780*/  IMAD.IADD R37, R26, 0x1, -R37 ;  /* 0x000000011a257824 */ /* 0x000fc800078e0a25 */
[----:B------:R-:W-:Y:S01]  /*0790*/  IMAD.WIDE R16, R37, 0x4, R16 ;  /* 0x0000000425107825 */ /* 0x000fe200078e0210 */
[----:B------:R-:W-:Y:S02]  /*07a0*/  ISETP.GE.AND P0, PT, R26, 0x200, PT ;  /* 0x000002001a00780c */ /* 0x000fe40003f06270 */
[----:B------:R-:W-:-:S04]  /*07b0*/  LEA R26, P1, R33, R16, 0xf ;  /* 0x00000010211a7211 */ /* 0x000fc800078278ff */
[----:B------:R-:W-:Y:S02]  /*07c0*/  LEA.HI.X R27, R33, R17, R27, 0xf, P1 ;  /* 0x00000011211b7211 */ /* 0x000fe400008f7c1b */
[----:B-----5:R-:W-:-:S04]  /*07d0*/  SHF.R.U32.HI R17, RZ, 0x19, R29 ;  /* 0x00000019ff117819 */ /* 0x020fc8000001161d */
[----:B------:R-:W-:-:S04]  /*07e0*/  LOP3.LUT R17, R17, 0x40, RZ, 0xc0, !PT ;  /* 0x0000004011117812 */ /* 0x000fc800078ec0ff */
[----:B------:R-:W-:-:S05]  /*07f0*/  IADD3 R17, P1, R28, R17, RZ ;  /* 0x000000111c117210 */ /* 0x000fca0007f3e0ff */
[----:B------:R-:W-:Y:S01]  /*0800*/  IMAD.X R28, RZ, RZ, R29, P1 ;  /* 0x000000ffff1c7224 */ /* 0x000fe200008e061d */
[C---:B------:R-:W-:Y:S02]  /*0810*/  LEA R16, P1, R17.reuse, UR8, 0x9 ;  /* 0x0000000811107c11 */ /* 0x040fe4000f8248ff */
[----:B------:R-:W-:Y:S02]  /*0820*/  SHF.R.U32.HI R29, RZ, 0x19, R43 ;  /* 0x00000019ff1d7819 */ /* 0x000fe4000001162b */
[----:B------:R-:W-:Y:S02]  /*0830*/  LEA.HI.X R17, R17, UR9, R28, 0x9, P1 ;  /* 0x0000000911117c11 */ /* 0x000fe400088f4c1c */
[----:B------:R-:W-:Y:S01]  /*0840*/  LOP3.LUT R29, R29, 0x40, RZ, 0xc0, !PT ;  /* 0x000000401d1d7812 */ /* 0x000fe200078ec0ff */
[----:B------:R-:W-:-:S03]  /*0850*/  IMAD.WIDE R16, R37, 0x4, R16 ;  /* 0x0000000425107825 */ /* 0x000fc600078e0210 */
[----:B------:R-:W-:Y:S02]  /*0860*/  IADD3 R29, P1, R42, R29, RZ ;  /* 0x0000001d2a1d7210 */ /* 0x000fe40007f3e0ff */
[----:B------:R-:W-:-:S03]  /*0870*/  SHF.R.U32.HI R33, RZ, 0x19, R21 ;  /* 0x00000019ff217819 */ /* 0x000fc60000011615 */
[----:B------:R-:W-:Y:S01]  /*0880*/  IMAD.X R42, RZ, RZ, R43, P1 ;  /* 0x000000ffff2a7224 */ /* 0x000fe200008e062b */
[----:B------:R-:W-:Y:S02]  /*0890*/  LEA R28, P1, R29, R16, 0xf ;  /* 0x000000101d1c7211 */ /* 0x000fe400078278ff */
[----:B------:R-:W-:Y:S02]  /*08a0*/  LOP3.LUT R33, R33, 0x40, RZ, 0xc0, !PT ;  /* 0x0000004021217812 */ /* 0x000fe400078ec0ff */
[----:B------:R-:W-:Y:S02]  /*08b0*/  LEA.HI.X R29, R29, R17, R42, 0xf, P1 ;  /* 0x000000111d1d7211 */ /* 0x000fe400008f7c2a */
[----:B------:R-:W-:Y:S02]  /*08c0*/  SHF.R.U32.HI R17, RZ, 0x19, R41 ;  /* 0x00000019ff117819 */ /* 0x000fe40000011629 */
[----:B------:R-:W-:Y:S02]  /*08d0*/  IADD3 R16, P1, R20, R33, RZ ;  /* 0x0000002114107210 */ /* 0x000fe40007f3e0ff */
[----:B------:R-:W-:Y:S01]  /*08e0*/  LOP3.LUT R17, R17, 0x40, RZ, 0xc0, !PT ;  /* 0x0000004011117812 */ /* 0x000fe200078ec0ff */
[----:B------:R-:W-:Y:S02]  /*08f0*/  STS [R25+0x800], R18 ;  /* 0x0008001219007388 */ /* 0x000fe40000000800 */
[----:B------:R-:W-:Y:S01]  /*0900*/  IMAD.X R21, RZ, RZ, R21, P1 ;  /* 0x000000ffff157224 */ /* 0x000fe200008e0615 */
[----:B------:R-:W-:Y:S01]  /*0910*/  IADD3 R17, P1, R40, R17, RZ ;  /* 0x0000001128117210 */ /* 0x000fe20007f3e0ff */
[----:B------:R-:W-:Y:S01]  /*0920*/  STS [R30+0xc00], R19 ;  /* 0x000c00131e007388 */ /* 0x000fe20000000800 */
[----:B------:R-:W-:-:S03]  /*0930*/  LEA R20, P2, R16, UR8, 0x9 ;  /* 0x0000000810147c11 */ /* 0x000fc6000f8448ff */
[----:B------:R-:W-:Y:S01]  /*0940*/  STS [R31+0x100], R12 ;  /* 0x0001000c1f007388 */ /* 0x000fe20000000800 */
[----:B------:R-:W-:Y:S01]  /*0950*/  LEA.HI.X R21, R16, UR9, R21, 0x9, P2 ;  /* 0x0000000910157c11 */ /* 0x000fe200090f4c15 */
[----:B------:R-:W-:Y:S01]  /*0960*/  IMAD.X R40, RZ, RZ, R41, P1 ;  /* 0x000000ffff287224 */ /* 0x000fe200008e0629 */
[----:B------:R-:W-:Y:S01]  /*0970*/  SHF.R.U32.HI R33, RZ, 0x19, R35 ;  /* 0x00000019ff217819 */ /* 0x000fe20000011623 */
[----:B------:R-:W-:Y:S01]  /*0980*/  STS [R32+0x500], R13 ;  /* 0x0005000d20007388 */ /* 0x000fe20000000800 */
[----:B------:R-:W-:Y:S02]  /*0990*/  SHF.R.U32.HI R39, RZ, 0x19, R23 ;  /* 0x00000019ff277819 */ /* 0x000fe40000011617 */
[----:B------:R-:W-:Y:S01]  /*09a0*/  LEA R16, P1, R17, UR8, 0x9 ;  /* 0x0000000811107c11 */ /* 0x000fe2000f8248ff */
[----:B------:R-:W-:Y:S01]  /*09b0*/  STS [R25+0x900], R14 ;  /* 0x0009000e19007388 */ /* 0x000fe20000000800 */
[----:B------:R-:W-:-:S03]  /*09c0*/  LOP3.LUT R33, R33, 0x40, RZ, 0xc0, !PT ;  /* 0x0000004021217812 */ /* 0x000fc600078ec0ff */
[----:B------:R-:W-:Y:S01]  /*09d0*/  STS [R30+0xd00], R15 ;  /* 0x000d000f1e007388 */ /* 0x000fe20000000800 */
[----:B------:R-:W-:-:S03]  /*09e0*/  LOP3.LUT R39, R39, 0x40, RZ, 0xc0, !PT ;  /* 0x0000004027277812 */ /* 0x000fc600078ec0ff */
[----:B------:R-:W-:Y:S01]  /*09f0*/  STS [R31+0x200], R8 ;  /* 0x000200081f007388 */ /* 0x000fe20000000800 */
[----:B------:R-:W-:-:S03]  /*0a00*/  LEA.HI.X R17, R17, UR9, R40, 0x9, P1 ;  /* 0x0000000911117c11 */ /* 0x000fc600088f4c28 */
[----:B------:R-:W-:Y:S04]  /*0a10*/  STS [R32+0x600], R9 ;  /* 0x0006000920007388 */ /* 0x000fe80000000800 */
[----:B------:R-:W-:Y:S01]  /*0a20*/  STS [R25+0xa00], R10 ;  /* 0x000a000a19007388 */ /* 0x000fe20000000800 */
[----:B------:R-:W-:-:S03]  /*0a30*/  IADD3 R33, P1, R34, R33, RZ ;  /* 0x0000002122217210 */ /* 0x000fc60007f3e0ff */
[----:B------:R-:W-:Y:S01]  /*0a40*/  STS [R30+0xe00], R11 ;  /* 0x000e000b1e007388 */ /* 0x000fe20000000800 */
[----:B------:R-:W-:-:S03]  /*0a50*/  IADD3 R39, P2, R22, R39, RZ ;  /* 0x0000002716277210 */ /* 0x000fc60007f5e0ff */
[----:B------:R-:W-:Y:S01]  /*0a60*/  STS [R31+0x300], R4 ;  /* 0x000300041f007388 */ /* 0x000fe20000000800 */
[----:B------:R-:W-:-:S03]  /*0a70*/  IMAD.WIDE R20, R37, 0x4, R20 ;  /* 0x0000000425147825 */ /* 0x000fc600078e0214 */
[----:B------:R0:W-:Y:S01]  /*0a80*/  STS [R32+0x700], R5 ;  /* 0x0007000520007388 */ /* 0x0001e20000000800 */
[----:B------:R-:W-:-:S03]  /*0a90*/  IMAD.WIDE R16, R37, 0x4, R16 ;  /* 0x0000000425107825 */ /* 0x000fc600078e0210 */
[----:B------:R-:W-:Y:S04]  /*0aa0*/  STS [R25+0xb00], R6 ;  /* 0x000b000619007388 */ /* 0x000fe80000000800 */
[----:B------:R1:W-:Y:S01]  /*0ab0*/  STS [R30+0xf00], R7 ;  /* 0x000f00071e007388 */ /* 0x0003e20000000800 */
[----:B------:R-:W-:Y:S01]  /*0ac0*/  IMAD.X R35, RZ, RZ, R35, P1 ;  /* 0x000000ffff237224 */ /* 0x000fe200008e0623 */
[----:B------:R-:W-:Y:S01]  /*0ad0*/  LEA R22, P1, R33, R20, 0xf ;  /* 0x0000001421167211 */ /* 0x000fe200078278ff */
[----:B------:R-:W-:Y:S01]  /*0ae0*/  IMAD.X R34, RZ, RZ, R23, P2 ;  /* 0x000000ffff227224 */ /* 0x000fe200010e0617 */
[----:B------:R-:W-:Y:S02]  /*0af0*/  LEA R20, P2, R39, R16, 0xf ;  /* 0x0000001027147211 */ /* 0x000fe400078478ff */
[----:B------:R-:W-:-:S02]  /*0b00*/  LEA.HI.X R23, R33, R21, R35, 0xf, P1 ;  /* 0x0000001521177211 */ /* 0x000fc400008f7c23 */
[----:B------:R-:W-:Y:S02]  /*0b10*/  SHF.R.S32.HI R38, RZ, 0x7, R38 ;  /* 0x00000007ff267819 */ /* 0x000fe40000011426 */
[----:B------:R-:W-:Y:S02]  /*0b20*/  LEA.HI.X R21, R39, R17, R34, 0xf, P2 ;  /* 0x0000001127157211 */ /* 0x000fe400010f7c22 */
[----:B------:R-:W-:Y:S02]  /*0b30*/  ISETP.LT.AND P3, PT, R0, 0x10, !P0 ;  /* 0x000000100000780c */ /* 0x000fe40004761270 */
[----:B------:R-:W-:Y:S02]  /*0b40*/  ISETP.LT.AND P2, PT, R2, 0x10, !P0 ;  /* 0x000000100200780c */ /* 0x000fe40004741270 */
[----:B------:R-:W-:Y:S02]  /*0b50*/  ISETP.LT.AND P1, PT, R3, 0x10, !P0 ;  /* 0x000000100300780c */ /* 0x000fe40004721270 */
[----:B------:R-:W-:Y:S01]  /*0b60*/  ISETP.LT.AND P0, PT, R36, 0x10, !P0 ;  /* 0x000000102400780c */ /* 0x000fe20004701270 */
[----:B------:R-:W-:Y:S01]  /*0b70*/  IMAD.SHL.U32 R17, R38, 0x80000, RZ ;  /* 0x0008000026117824 */ /* 0x000fe200078e00ff */
[----:B0-----:R-:W-:-:S02]  /*0b80*/  CS2R R4, SRZ ;  /* 0x0000000000047805 */ /* 0x001fc4000001ff00 */
[----:B-1----:R-:W-:Y:S02]  /*0b90*/  CS2R R6, SRZ ;  /* 0x0000000000067805 */ /* 0x002fe4000001ff00 */
[----:B------:R-:W-:Y:S01]  /*0ba0*/  CS2R R18, SRZ ;  /* 0x0000000000127805 */ /* 0x000fe2000001ff00 */
[C---:B------:R-:W-:Y:S01]  /*0bb0*/  IMAD.WIDE R26, R17.reuse, 0x4, R26 ;  /* 0x00000004111a7825 */ /* 0x040fe200078e021a */
[----:B------:R-:W-:Y:S02]  /*0bc0*/  CS2R R8, SRZ ;  /* 0x0000000000087805 */ /* 0x000fe4000001ff00 */
[----:B------:R-:W-:Y:S01]  /*0bd0*/  CS2R R10, SRZ ;  /* 0x00000000000a7805 */ /* 0x000fe2000001ff00 */
[C---:B------:R-:W-:Y:S01]  /*0be0*/  IMAD.WIDE R28, R17.reuse, 0x4, R28 ;  /* 0x00000004111c7825 */ /* 0x040fe200078e021c */
[----:B------:R-:W-:Y:S02]  /*0bf0*/  CS2R R12, SRZ ;  /* 0x00000000000c7805 */ /* 0x000fe4000001ff00 */
[----:B------:R-:W-:Y:S01]  /*0c00*/  CS2R R14, SRZ ;  /* 0x00000000000e7805 */ /* 0x000fe2000001ff00 */
[----:B------:R-:W-:Y:S01]  /*0c10*/  BAR.SYNC.DEFER_BLOCKING 0x0 ;  /* 0x0000000000007b1d */ /* 0x000fe20000010000 */
[----:B------:R-:W-:-:S04]  /*0c20*/  IMAD.WIDE R22, R17, 0x4, R22 ;  /* 0x0000000411167825 */ /* 0x000fc800078e0216 */
[----:B------:R-:W-:Y:S01]  /*0c30*/  IMAD.WIDE R20, R17, 0x4, R20 ;  /* 0x0000000411147825 */ /* 0x000fe200078e0214 */
[----:B------:R-:W-:-:S04]  /*0c40*/  CS2R R16, SRZ ;  /* 0x0000000000107805 */ /* 0x000fc8000001ff00 */
[----:B------:R-:W2:Y:S04]  /*0c50*/  @P0 LDG.E.128 R4, desc[UR6][R20.64] ;  /* 0x0000000614040981 */ /* 0x000ea8000c1e1d00 */
[----:B------:R0:W3:Y:S04]  /*0c60*/  @P3 LDG.E.128 R16, desc[UR6][R26.64] ;  /* 0x000000061a103981 */ /* 0x0000e8000c1e1d00 */
[----:B------:R-:W4:Y:S04]  /*0c70*/  @P1 LDG.E.128 R8, desc[UR6][R22.64] ;  /* 0x0000000616081981 */ /* 0x000f28000c1e1d00 */
[----:B------:R1:W5:Y:S01]  /*0c80*/  @P2 LDG.E.128 R12, desc[UR6][R28.64] ;  /* 0x000000061c0c2981 */ /* 0x000362000c1e1d00 */
[----:B------:R-:W1:Y:S01]  /*0c90*/  S2R R25, SR_TID.X ;  /* 0x0000000000197919 */ /* 0x000e620000002100 */
[----:B------:R-:W-:-:S04]  /*0ca0*/  LOP3.LUT R24, R24, 0x3fc, RZ, 0xc0, !PT ;  /* 0x000003fc18187812 */ /* 0x000fc800078ec0ff */
[C---:B0-----:R-:W-:Y:S02]  /*0cb0*/  LOP3.LUT R26, R24.reuse, 0x400, RZ, 0xfc, !PT ;  /* 0x00000400181a7812 */ /* 0x041fe400078efcff */
[C---:B-1----:R-:W-:Y:S02]  /*0cc0*/  LOP3.LUT R28, R24.reuse, 0xc00, RZ, 0xfc, !PT ;  /* 0x00000c00181c7812 */ /* 0x042fe400078efcff */
[----:B------:R-:W-:Y:S02]  /*0cd0*/  SHF.R.U32.HI R26, RZ, 0x4, R26 ;  /* 0x00000004ff1a7819 */ /* 0x000fe4000001161a */
[----:B------:R-:W-:Y:S02]  /*0ce0*/  LOP3.LUT R27, R24, 0x800, RZ, 0xfc, !PT ;  /* 0x00000800181b7812 */ /* 0x000fe400078efcff */
[----:B------:R-:W-:Y:S02]  /*0cf0*/  LOP3.LUT R26, R26, 0x70, RZ, 0xc0, !PT ;  /* 0x000000701a1a7812 */ /* 0x000fe400078ec0ff */
[----:B------:R-:W-:-:S02]  /*0d00*/  SHF.R.U32.HI R28, RZ, 0x4, R28 ;  /* 0x00000004ff1c7819 */ /* 0x000fc4000001161c */
[----:B------:R-:W-:Y:S01]  /*0d10*/  SHF.R.U32.HI R27, RZ, 0x4, R27 ;  /* 0x00000004ff1b7819 */ /* 0x000fe2000001161b */
[----:B------:R-:W-:Y:S01]  /*0d20*/  VIADD R21, R26, UR4 ;  /* 0x000000041a157c36 */ /* 0x000fe20008000000 */
[----:B------:R-:W-:Y:S02]  /*0d30*/  LOP3.LUT R20, R28, 0xf0, RZ, 0xc0, !PT ;  /* 0x000000f01c147812 */ /* 0x000fe400078ec0ff */
[----:B------:R-:W-:Y:S01]  /*0d40*/  LOP3.LUT R27, R27, 0xb0, RZ, 0xc0, !PT ;  /* 0x000000b01b1b7812 */ /* 0x000fe200078ec0ff */
[----:B------:R-:W-:Y:S02]  /*0d50*/  IMAD R28, R24, 0x4, R21 ;  /* 0x00000004181c7824 */ /* 0x000fe400078e0215 */
[----:B------:R-:W-:Y:S01]  /*0d60*/  VIADD R21, R20, UR4 ;  /* 0x0000000414157c36 */ /* 0x000fe20008000000 */
[----:B------:R-:W-:Y:S01]  /*0d70*/  SHF.R.U32.HI R25, RZ, 0x2, R25 ;  /* 0x00000002ff197819 */ /* 0x000fe20000011619 */
[----:B------:R-:W-:Y:S02]  /*0d80*/  VIADD R27, R27, UR4 ;  /* 0x000000041b1b7c36 */ /* 0x000fe40008000000 */
[----:B------:R-:W-:Y:S01]  /*0d90*/  LDS.128 R28, [R28+0x1000] ;  /* 0x001000001c1c7984 */ /* 0x000fe20000000c00 */
[----:B------:R-:W-:Y:S01]  /*0da0*/  LOP3.LUT R25, R25, 0x30, RZ, 0xc0, !PT ;  /* 0x0000003019197812 */ /* 0x000fe200078ec0ff */
[----:B------:R-:W-:-:S04]  /*0db0*/  IMAD R21, R24, 0x4, R21 ;  /* 0x0000000418157824 */ /* 0x000fc800078e0215 */
[----:B------:R-:W-:Y:S02]  /*0dc0*/  VIADD R25, R25, UR4 ;  /* 0x0000000419197c36 */ /* 0x000fe40008000000 */
[C---:B------:R-:W-:Y:S01]  /*0dd0*/  IMAD R27, R24.reuse, 0x4, R27 ;  /* 0x00000004181b7824 */ /* 0x040fe200078e021b */
[----:B------:R-:W2:Y:S01]  /*0de0*/  LDS.128 R20, [R21+0x3000] ;  /* 0x0030000015147984 */ /* 0x000ea20000000c00 */
[----:B------:R-:W-:-:S04]  /*0df0*/  IMAD R32, R24, 0x4, R25 ;  /* 0x0000000418207824 */ /* 0x000fc800078e0219 */
[----:B------:R-:W-:Y:S04]  /*0e00*/  LDS.128 R24, [R27+0x2000] ;  /* 0x002000001b187984 */ /* 0x000fe80000000c00 */
[----:B------:R-:W3:Y:S01]  /*0e10*/  LDS.128 R32, [R32] ;  /* 0x0000000020207984 */ /* 0x000ee20000000c00 */
[----:B------:R-:W-:Y:S02]  /*0e20*/  IMAD R37, R38, 0x800, R37 ;  /* 0x0000080026257824 */ /* 0x000fe400078e0225 */
[----:B------:R-:W0:Y:S02]  /*0e30*/  LDC.64 R38, c[0x0][0x228] ;  /* 0x00008a00ff267b82 */ /* 0x000e240000000a00 */
[--C-:B------:R-:W-:Y:S02]  /*0e40*/  IMAD R0, R0, 0x80, R37.reuse ;  /* 0x0000008000007824 */ /* 0x100fe400078e0225 */
[----:B------:R-:W-:-:S02]  /*0e50*/  IMAD R2, R2, 0x80, R37 ;  /* 0x0000008002027824 */ /* 0x000fc400078e0225 */
[--C-:B------:R-:W-:Y:S02]  /*0e60*/  IMAD R3, R3, 0x80, R37.reuse ;  /* 0x0000008003037824 */ /* 0x100fe400078e0225 */
[----:B------:R-:W-:-:S04]  /*0e70*/  IMAD R36, R36, 0x80, R37 ;  /* 0x0000008024247824 */ /* 0x000fc800078e0225 */
[----:B0-----:R-:W-:-:S04]  /*0e80*/  IMAD.WIDE R36, R36, 0x4, R38 ;  /* 0x0000000424247825 */ /* 0x001fc800078e0226 */
[----:B--2---:R-:W-:Y:S01]  /*0e90*/  FADD R4, R20, R4 ;  /* 0x0000000414047221 */ /* 0x004fe20000000000 */
[----:B------:R-:W-:Y:S01]  /*0ea0*/  FADD R5, R21, R5 ;  /* 0x0000000515057221 */ /* 0x000fe20000000000 */
[----:B------:R-:W-:-:S04]  /*0eb0*/  IMAD.WIDE R20, R0, 0x4, R38 ;  /* 0x0000000400147825 */ /* 0x000fc800078e0226 */
[----:B---3--:R-:W-:Y:S01]  /*0ec0*/  FADD R16, R32, R16 ;  /* 0x0000001020107221 */ /* 0x008fe20000000000 */
[----:B------:R-:W-:Y:S01]  /*0ed0*/  FADD R17, R33, R17 ;  /* 0x0000001121117221 */ /* 0x000fe20000000000 */
[----:B------:R-:W-:Y:S01]  /*0ee0*/  FADD R18, R34, R18 ;  /* 0x0000001222127221 */ /* 0x000fe20000000000 */
[----:B------:R-:W-:Y:S01]  /*0ef0*/  FADD R19, R35, R19 ;  /* 0x0000001323137221 */ /* 0x000fe20000000000 */
[----:B----4-:R-:W-:Y:S01]  /*0f00*/  FADD R8, R24, R8 ;  /* 0x0000000818087221 */ /* 0x010fe20000000000 */
[----:B------:R-:W-:Y:S01]  /*0f10*/  FADD R9, R25, R9 ;  /* 0x0000000919097221 */ /* 0x000fe20000000000 */
[----:B------:R-:W-:-:S04]  /*0f20*/  IMAD.WIDE R24, R2, 0x4, R38 ;  /* 0x0000000402187825 */ /* 0x000fc800078e0226 */
[----:B------:R-:W-:Y:S01]  /*0f30*/  FADD R10, R26, R10 ;  /* 0x0000000a1a0a7221 */ /* 0x000fe20000000000 */
[----:B-----5:R-:W-:Y:S01]  /*0f40*/  FADD R12, R28, R12 ;  /* 0x0000000c1c0c7221 */ /* 0x020fe20000000000 */
[----:B------:R-:W-:Y:S01]  /*0f50*/  FADD R13, R29, R13 ;  /* 0x0000000d1d0d7221 */ /* 0x000fe20000000000 */
[----:B------:R-:W-:Y:S01]  /*0f60*/  FADD R14, R30, R14 ;  /* 0x0000000e1e0e7221 */ /* 0x000fe20000000000 */
[----:B------:R-:W-:Y:S01]  /*0f70*/  FADD R15, R31, R15 ;  /* 0x0000000f1f0f7221 */ /* 0x000fe20000000000 */
[----:B------:R-:W-:Y:S01]  /*0f80*/  FADD R11, R27, R11 ;  /* 0x0000000b1b0b7221 */ /* 0x000fe20000000000 */
[----:B------:R-:W-:Y:S01]  /*0f90*/  IMAD.WIDE R2, R3, 0x4, R38 ;  /* 0x0000000403027825 */ /* 0x000fe200078e0226 */
[----:B------:R0:W-:Y:S04]  /*0fa0*/  @P3 STG.E.128 desc[UR6][R20.64], R16 ;  /* 0x0000001014003986 */ /* 0x0001e8000c101d06 */
[----:B------:R0:W-:Y:S01]  /*0fb0*/  @P2 STG.E.128 desc[UR6][R24.64], R12 ;  /* 0x0000000c18002986 */ /* 0x0001e2000c101d06 */
[----:B------:R-:W-:-:S03]  /*0fc0*/  FADD R6, R22, R6 ;  /* 0x0000000616067221 */ /* 0x000fc60000000000 */
[----:B------:R0:W-:Y:S01]  /*0fd0*/  @P1 STG.E.128 desc[UR6][R2.64], R8 ;  /* 0x0000000802001986 */ /* 0x0001e2000c101d06 */
[----:B------:R-:W-:Y:S01]  /*0fe0*/  FADD R7, R23, R7 ;  /* 0x0000000717077221 */ /* 0x000fe20000000000 */
[----:B0-----:R-:W-:Y:S06]  /*0ff0*/  @!P0 EXIT ;  /* 0x000000000000894d */ /* 0x001fec0003800000 */
[----:B------:R-:W-:Y:S01]  /*1000*/  STG.E.128 desc[UR6][R36.64], R4 ;  /* 0x0000000424007986 */ /* 0x000fe2000c101d06 */
[----:B------:R-:W-:Y:S05]  /*1010*/  EXIT ;  /* 0x000000000000794d */ /* 0x000fea0003800000 */
.L_x_0:
[----:B------:R-:W-:-:S00]  /*1020*/  BRA `(.L_x_0) ;  /* 0xfffffffc00fc7947 */ /* 0x000fc0000383ffff */
[----:B------:R-:W-:-:S00]  /*1030*/  NOP ;  /* 0x0000000000007918 */ /* 0x000fc00000000000 */
        /* <DEDUP_REMOVED lines=12> */
.L_x_1:


//--------------------- .nv.shared.triton_poi_fused__unsafe_index_add_4 --------------------------
	.section	.nv.shared.triton_poi_fused__unsafe_index_add_4,"aw",@nobits
	.sectionflags	@""
	.align	16
	.zero		1024


//--------------------- .nv.constant0.triton_poi_fused__unsafe_index_add_4 --------------------------
	.section	.nv.constant0.triton_poi_fused__unsafe_index_add_4,"a",@progbits
	.sectionflags	@""
	.align	4
.nv.constant0.triton_poi_fused__unsafe_index_add_4:
	.zero		568
